//
// Generated by NVIDIA NVVM Compiler
//
// Compiler Build ID: CL-36424714
// Cuda compilation tools, release 13.0, V13.0.88
// Based on NVVM 20.0.0
//

.version 9.0
.target sm_100
.address_size 64

	// .globl	_Z11addArrayGPUPfS_S_i

.visible .entry _Z11addArrayGPUPfS_S_i(
	.param .u64 .ptr .align 1 _Z11addArrayGPUPfS_S_i_param_0,
	.param .u64 .ptr .align 1 _Z11addArrayGPUPfS_S_i_param_1,
	.param .u64 .ptr .align 1 _Z11addArrayGPUPfS_S_i_param_2,
	.param .u32 _Z11addArrayGPUPfS_S_i_param_3
)
{
	.reg .pred 	%p<4>;
	.reg .b32 	%r<11>;
	.reg .b32 	%f<7>;
	.reg .b64 	%rd<15>;

	ld.param.u64 	%rd4, [_Z11addArrayGPUPfS_S_i_param_0];
	ld.param.u64 	%rd5, [_Z11addArrayGPUPfS_S_i_param_1];
	ld.param.u64 	%rd6, [_Z11addArrayGPUPfS_S_i_param_2];
	ld.param.u32 	%r5, [_Z11addArrayGPUPfS_S_i_param_3];
	cvta.to.global.u64 	%rd1, %rd6;
	cvta.to.global.u64 	%rd2, %rd5;
	cvta.to.global.u64 	%rd3, %rd4;
	setp.gt.s32 	%p1, %r5, 1023;
	@%p1 bra 	$L__BB0_2;
	mov.u32 	%r9, %tid.x;
	mul.wide.u32 	%rd11, %r9, 4;
	add.s64 	%rd12, %rd3, %rd11;
	ld.global.f32 	%f4, [%rd12];
	add.s64 	%rd13, %rd2, %rd11;
	ld.global.f32 	%f5, [%rd13];
	add.f32 	%f6, %f4, %f5;
	add.s64 	%rd14, %rd1, %rd11;
	st.global.f32 	[%rd14], %f6;
	bra.uni 	$L__BB0_5;
$L__BB0_2:
	shr.u32 	%r1, %r5, 10;
	mov.b32 	%r10, 0;
	mov.u32 	%r2, %tid.x;
$L__BB0_3:
	mul.lo.s32 	%r7, %r10, %r2;
	setp.gt.u32 	%p2, %r7, %r5;
	@%p2 bra 	$L__BB0_5;
	mad.lo.s32 	%r8, %r10, 1023, %r2;
	mul.wide.u32 	%rd7, %r8, 4;
	add.s64 	%rd8, %rd3, %rd7;
	ld.global.f32 	%f1, [%rd8];
	add.s64 	%rd9, %rd2, %rd7;
	ld.global.f32 	%f2, [%rd9];
	add.f32 	%f3, %f1, %f2;
	add.s64 	%rd10, %rd1, %rd7;
	st.global.f32 	[%rd10], %f3;
	add.s32 	%r10, %r10, 1;
	setp.ne.s32 	%p3, %r10, %r1;
	@%p3 bra 	$L__BB0_3;
$L__BB0_5:
	ret;

}


// ===== COMPILED SASS (sm_100) =====

	.target	sm_100

	.elftype	@"ET_EXEC"


//--------------------- .note.nv.tkinfo           --------------------------
	.section	.note.nv.tkinfo,"",@"SHT_NOTE"
	.sectionflags	@"SHF_NOTE_NV_TKINFO"
	.tkinfo
        /*0018*/ 	.word	0x00000002
        /*0030*/ 	.string	""
        /*0030*/ 	.string	"ptxas"
        /*0030*/ 	.string	"Cuda compilation tools, release 13.0, V13.0.88"
        /*0030*/ 	.string	"Build cuda_13.0.r13.0/compiler.36424714_0"
        /*0030*/ 	.string	"-arch sm_100 -m 64 "



//--------------------- .note.nv.cuinfo           --------------------------
	.section	.note.nv.cuinfo,"",@"SHT_NOTE"
	.sectionflags	@"SHF_NOTE_NV_CUINFO"
        /*0018*/ 	.short	0x0002
        /*001a*/ 	.short	0x0064
        /*001c*/ 	.short	0x0082
	.zero		2


//--------------------- .nv.info                  --------------------------
	.section	.nv.info,"",@"SHT_CUDA_INFO"
	.align	4


	//----- nvinfo : EIATTR_REGCOUNT
	.align		4
        /*0000*/ 	.byte	0x04, 0x2f
        /*0002*/ 	.short	(.L_1 - .L_0)
	.align		4
.L_0:
        /*0004*/ 	.word	index@(_Z11addArrayGPUPfS_S_i)
        /*0008*/ 	.word	0x00000014


	//----- nvinfo : EIATTR_FRAME_SIZE
	.align		4
.L_1:
        /*000c*/ 	.byte	0x04, 0x11
        /*000e*/ 	.short	(.L_3 - .L_2)
	.align		4
.L_2:
        /*0010*/ 	.word	index@(_Z11addArrayGPUPfS_S_i)
        /*0014*/ 	.word	0x00000000


	//----- nvinfo : EIATTR_MIN_STACK_SIZE
	.align		4
.L_3:
        /*0018*/ 	.byte	0x04, 0x12
        /*001a*/ 	.short	(.L_5 - .L_4)
	.align		4
.L_4:
        /*001c*/ 	.word	index@(_Z11addArrayGPUPfS_S_i)
        /*0020*/ 	.word	0x00000000
.L_5:


//--------------------- .nv.compat                --------------------------
	.section	.nv.compat,"",@"SHT_CUDA_COMPAT_INFO"
	.align	4
        /*0000*/ 	.byte	0x02, 0x09, 0x00, 0x00, 0x02, 0x02, 0x01, 0x00, 0x02, 0x05, 0x05, 0x00, 0x03, 0x07, 0x01, 0x01
        /*0010*/ 	.byte	0x02, 0x03, 0x00, 0x00, 0x02, 0x06, 0x01, 0x00, 0x04, 0x0b, 0x08, 0x00, 0x09, 0x00, 0x00, 0x00
        /*0020*/ 	.byte	0x00, 0x00, 0x00, 0x00


//--------------------- .nv.info._Z11addArrayGPUPfS_S_i --------------------------
	.section	.nv.info._Z11addArrayGPUPfS_S_i,"",@"SHT_CUDA_INFO"
	.sectionflags	@""
	.align	4


	//----- nvinfo : EIATTR_CUDA_API_VERSION
	.align		4
        /*0000*/ 	.byte	0x04, 0x37
        /*0002*/ 	.short	(.L_7 - .L_6)
.L_6:
        /*0004*/ 	.word	0x00000082


	//----- nvinfo : EIATTR_KPARAM_INFO
	.align		4
.L_7:
        /*0008*/ 	.byte	0x04, 0x17
        /*000a*/ 	.short	(.L_9 - .L_8)
.L_8:
        /*000c*/ 	.word	0x00000000
        /*0010*/ 	.short	0x0003
        /*0012*/ 	.short	0x0018
        /*0014*/ 	.byte	0x00, 0xf0, 0x11, 0x00


	//----- nvinfo : EIATTR_KPARAM_INFO
	.align		4
.L_9:
        /*0018*/ 	.byte	0x04, 0x17
        /*001a*/ 	.short	(.L_11 - .L_10)
.L_10:
        /*001c*/ 	.word	0x00000000
        /*0020*/ 	.short	0x0002
        /*0022*/ 	.short	0x0010
        /*0024*/ 	.byte	0x00, 0xf5, 0x21, 0x00


	//----- nvinfo : EIATTR_KPARAM_INFO
	.align		4
.L_11:
        /*0028*/ 	.byte	0x04, 0x17
        /*002a*/ 	.short	(.L_13 - .L_12)
.L_12:
        /*002c*/ 	.word	0x00000000
        /*0030*/ 	.short	0x0001
        /*0032*/ 	.short	0x0008
        /*0034*/ 	.byte	0x00, 0xf5, 0x21, 0x00


	//----- nvinfo : EIATTR_KPARAM_INFO
	.align		4
.L_13:
        /*0038*/ 	.byte	0x04, 0x17
        /*003a*/ 	.short	(.L_15 - .L_14)
.L_14:
        /*003c*/ 	.word	0x00000000
        /*0040*/ 	.short	0x0000
        /*0042*/ 	.short	0x0000
        /*0044*/ 	.byte	0x00, 0xf5, 0x21, 0x00


	//----- nvinfo : EIATTR_SPARSE_MMA_MASK
	.align		4
.L_15:
        /*0048*/ 	.byte	0x03, 0x50
        /*004a*/ 	.short	0x0000


	//----- nvinfo : EIATTR_MAXREG_COUNT
	.align		4
        /*004c*/ 	.byte	0x03, 0x1b
        /*004e*/ 	.short	0x00ff


	//----- nvinfo : EIATTR_MERCURY_ISA_VERSION
	.align		4
        /*0050*/ 	.byte	0x03, 0x5f
        /*0052*/ 	.short	0x0101


	//----- nvinfo : EIATTR_VRC_CTA_INIT_COUNT
	.align		4
        /*0054*/ 	.byte	0x02, 0x4a
	.zero		1
	.zero		1


	//----- nvinfo : EIATTR_EXIT_INSTR_OFFSETS
	.align		4
        /*0058*/ 	.byte	0x04, 0x1c
        /*005a*/ 	.short	(.L_17 - .L_16)


	//   ....[0]....
.L_16:
        /*005c*/ 	.word	0x00000100


	//   ....[1]....
        /*0060*/ 	.word	0x000001a0


	//   ....[2]....
        /*0064*/ 	.word	0x00000260


	//----- nvinfo : EIATTR_CBANK_PARAM_SIZE
	.align		4
.L_17:
        /*0068*/ 	.byte	0x03, 0x19
        /*006a*/ 	.short	0x001c


	//----- nvinfo : EIATTR_PARAM_CBANK
	.align		4
        /*006c*/ 	.byte	0x04, 0x0a
        /*006e*/ 	.short	(.L_19 - .L_18)
	.align		4
.L_18:
        /*0070*/ 	.word	index@(.nv.constant0._Z11addArrayGPUPfS_S_i)
        /*0074*/ 	.short	0x0380
        /*0076*/ 	.short	0x001c


	//----- nvinfo : EIATTR_SW_WAR
	.align		4
.L_19:
        /*0078*/ 	.byte	0x04, 0x36
        /*007a*/ 	.short	(.L_21 - .L_20)
.L_20:
        /*007c*/ 	.word	0x00000008
.L_21:


//--------------------- .nv.callgraph             --------------------------
	.section	.nv.callgraph,"",@"SHT_CUDA_CALLGRAPH"
	.align	4
	.sectionentsize	8
	.align		4
        /*0000*/ 	.word	0x00000000
	.align		4
        /*0004*/ 	.word	0xffffffff
	.align		4
        /*0008*/ 	.word	0x00000000
	.align		4
        /*000c*/ 	.word	0xfffffffe
	.align		4
        /*0010*/ 	.word	0x00000000
	.align		4
        /*0014*/ 	.word	0xfffffffd
	.align		4
        /*0018*/ 	.word	0x00000000
	.align		4
        /*001c*/ 	.word	0xfffffffc


//--------------------- .text._Z11addArrayGPUPfS_S_i --------------------------
	.section	.text._Z11addArrayGPUPfS_S_i,"ax",@progbits
	.align	128
        .global         _Z11addArrayGPUPfS_S_i
        .type           _Z11addArrayGPUPfS_S_i,@function
        .size           _Z11addArrayGPUPfS_S_i,(.L_x_3 - _Z11addArrayGPUPfS_S_i)
        .other          _Z11addArrayGPUPfS_S_i,@"STO_CUDA_ENTRY STV_DEFAULT"
_Z11addArrayGPUPfS_S_i:
.text._Z11addArrayGPUPfS_S_i:
[----:B------:R-:W-:Y:S01]  /*0000*/  LDC R1, c[0x0][0x37c] ;  /* 0x0000df00ff017b82 */ /* 0x000fe20000000800 */
[----:B------:R-:W0:Y:S01]  /*0010*/  LDCU UR4, c[0x0][0x398] ;  /* 0x00007300ff0477ac */ /* 0x000e220008000800 */
[----:B------:R-:W1:Y:S01]  /*0020*/  LDCU.64 UR6, c[0x0][0x358] ;  /* 0x00006b00ff0677ac */ /* 0x000e620008000a00 */
[----:B0-----:R-:W-:-:S09]  /*0030*/  UISETP.GT.AND UP0, UPT, UR4, 0x3ff, UPT ;  /* 0x000003ff0400788c */ /* 0x001fd2000bf04270 */
[----:B-1----:R-:W-:Y:S05]  /*0040*/  BRA.U UP0, `(.L_x_0) ;  /* 0x0000000100307547 */ /* 0x002fea000b800000 */
[----:B------:R-:W0:Y:S01]  /*0050*/  S2R R9, SR_TID.X ;  /* 0x0000000000097919 */ /* 0x000e220000002100 */
[----:B------:R-:W0:Y:S08]  /*0060*/  LDC.64 R2, c[0x0][0x380] ;  /* 0x0000e000ff027b82 */ /* 0x000e300000000a00 */
[----:B------:R-:W1:Y:S08]  /*0070*/  LDC.64 R4, c[0x0][0x388] ;  /* 0x0000e200ff047b82 */ /* 0x000e700000000a00 */
[----:B------:R-:W2:Y:S01]  /*0080*/  LDC.64 R6, c[0x0][0x390] ;  /* 0x0000e400ff067b82 */ /* 0x000ea20000000a00 */
[----:B0-----:R-:W-:-:S04]  /*0090*/  IMAD.WIDE.U32 R2, R9, 0x4, R2 ;  /* 0x0000000409027825 */ /* 0x001fc800078e0002 */
[C---:B-1----:R-:W-:Y:S02]  /*00a0*/  IMAD.WIDE.U32 R4, R9.reuse, 0x4, R4 ;  /* 0x0000000409047825 */ /* 0x042fe400078e0004 */
[----:B------:R-:W3:Y:S04]  /*00b0*/  LDG.E R2, desc[UR6][R2.64] ;  /* 0x0000000602027981 */ /* 0x000ee8000c1e1900 */
[----:B------:R-:W3:Y:S01]  /*00c0*/  LDG.E R5, desc[UR6][R4.64] ;  /* 0x0000000604057981 */ /* 0x000ee2000c1e1900 */
[----:B--2---:R-:W-:-:S04]  /*00d0*/  IMAD.WIDE.U32 R6, R9, 0x4, R6 ;  /* 0x0000000409067825 */ /* 0x004fc800078e0006 */
[----:B---3--:R-:W-:-:S05]  /*00e0*/  FADD R9, R2, R5 ;  /* 0x0000000502097221 */ /* 0x008fca0000000000 */
[----:B------:R-:W-:Y:S01]  /*00f0*/  STG.E desc[UR6][R6.64], R9 ;  /* 0x0000000906007986 */ /* 0x000fe2000c101906 */
[----:B------:R-:W-:Y:S05]  /*0100*/  EXIT ;  /* 0x000000000000794d */ /* 0x000fea0003800000 */
.L_x_0:
[----:B------:R-:W0:Y:S01]  /*0110*/  S2R R17, SR_TID.X ;  /* 0x0000000000117919 */ /* 0x000e220000002100 */
[----:B------:R-:W1:Y:S01]  /*0120*/  LDC.64 R12, c[0x0][0x390] ;  /* 0x0000e400ff0c7b82 */ /* 0x000e620000000a00 */
[----:B------:R-:W-:Y:S01]  /*0130*/  HFMA2 R0, -RZ, RZ, 0, 0 ;  /* 0x00000000ff007431 */ /* 0x000fe200000001ff */
[----:B------:R-:W2:Y:S01]  /*0140*/  LDCU UR5, c[0x0][0x398] ;  /* 0x00007300ff0577ac */ /* 0x000ea20008000800 */
[----:B------:R-:W-:-:S05]  /*0150*/  USHF.R.U32.HI UR4, URZ, 0xa, UR4 ;  /* 0x0000000aff047899 */ /* 0x000fca0008011604 */
[----:B------:R-:W3:Y:S08]  /*0160*/  LDC.64 R8, c[0x0][0x380] ;  /* 0x0000e000ff087b82 */ /* 0x000ef00000000a00 */
[----:B------:R-:W4:Y:S02]  /*0170*/  LDC.64 R10, c[0x0][0x388] ;  /* 0x0000e200ff0a7b82 */ /* 0x000f240000000a00 */
.L_x_1:
[----:B0-----:R-:W-:-:S05]  /*0180*/  IMAD R2, R17, R0, RZ ;  /* 0x0000000011027224 */ /* 0x001fca00078e02ff */
[----:B--2---:R-:W-:-:S13]  /*0190*/  ISETP.GT.U32.AND P0, PT, R2, UR5, PT ;  /* 0x0000000502007c0c */ /* 0x004fda000bf04070 */
[----:B------:R-:W-:Y:S05]  /*01a0*/  @P0 EXIT ;  /* 0x000000000000094d */ /* 0x000fea0003800000 */
[----:B------:R-:W-:-:S04]  /*01b0*/  IMAD R7, R0, 0x3ff, R17 ;  /* 0x000003ff00077824 */ /* 0x000fc800078e0211 */
[----:B---3--:R-:W-:-:S04]  /*01c0*/  IMAD.WIDE.U32 R2, R7, 0x4, R8 ;  /* 0x0000000407027825 */ /* 0x008fc800078e0008 */
[C---:B----4-:R-:W-:Y:S02]  /*01d0*/  IMAD.WIDE.U32 R4, R7.reuse, 0x4, R10 ;  /* 0x0000000407047825 */ /* 0x050fe400078e000a */
[----:B------:R-:W2:Y:S04]  /*01e0*/  LDG.E R2, desc[UR6][R2.64] ;  /* 0x0000000602027981 */ /* 0x000ea8000c1e1900 */
[----:B------:R-:W2:Y:S01]  /*01f0*/  LDG.E R5, desc[UR6][R4.64] ;  /* 0x0000000604057981 */ /* 0x000ea2000c1e1900 */
[----:B-1----:R-:W-:Y:S01]  /*0200*/  IMAD.WIDE.U32 R6, R7, 0x4, R12 ;  /* 0x0000000407067825 */ /* 0x002fe200078e000c */
[----:B------:R-:W-:-:S04]  /*0210*/  IADD3 R0, PT, PT, R0, 0x1, RZ ;  /* 0x0000000100007810 */ /* 0x000fc80007ffe0ff */
[----:B------:R-:W-:Y:S01]  /*0220*/  ISETP.NE.AND P0, PT, R0, UR4, PT ;  /* 0x0000000400007c0c */ /* 0x000fe2000bf05270 */
[----:B--2---:R-:W-:-:S05]  /*0230*/  FADD R15, R2, R5 ;  /* 0x00000005020f7221 */ /* 0x004fca0000000000 */
[----:B------:R0:W-:Y:S07]  /*0240*/  STG.E desc[UR6][R6.64], R15 ;  /* 0x0000000f06007986 */ /* 0x0001ee000c101906 */
[----:B------:R-:W-:Y:S05]  /*0250*/  @P0 BRA `(.L_x_1) ;  /* 0xfffffffc00c80947 */ /* 0x000fea000383ffff */
[----:B------:R-:W-:Y:S05]  /*0260*/  EXIT ;  /* 0x000000000000794d */ /* 0x000fea0003800000 */
.L_x_2:
[----:B------:R-:W-:-:S00]  /*0270*/  BRA `(.L_x_2) ;  /* 0xfffffffc00fc7947 */ /* 0x000fc0000383ffff */
[----:B------:R-:W-:-:S00]  /*0280*/  NOP ;  /* 0x0000000000007918 */ /* 0x000fc00000000000 */
[----:B------:R-:W-:-:S00]  /*0290*/  NOP ;  /* 0x0000000000007918 */ /* 0x000fc00000000000 */
[----:B------:R-:W-:-:S00]  /*02a0*/  NOP ;  /* 0x0000000000007918 */ /* 0x000fc00000000000 */
[----:B------:R-:W-:-:S00]  /*02b0*/  NOP ;  /* 0x0000000000007918 */ /* 0x000fc00000000000 */
[----:B------:R-:W-:-:S00]  /*02c0*/  NOP ;  /* 0x0000000000007918 */ /* 0x000fc00000000000 */
[----:B------:R-:W-:-:S00]  /*02d0*/  NOP ;  /* 0x0000000000007918 */ /* 0x000fc00000000000 */
[----:B------:R-:W-:-:S00]  /*02e0*/  NOP ;  /* 0x0000000000007918 */ /* 0x000fc00000000000 */
[----:B------:R-:W-:-:S00]  /*02f0*/  NOP ;  /* 0x0000000000007918 */ /* 0x000fc00000000000 */
.L_x_3:


//--------------------- .nv.shared.reserved.0     --------------------------
	.section	.nv.shared.reserved.0,"aw",@nobits
	.weak		__nv_reservedSMEM_offset_0_alias
	.size		__nv_reservedSMEM_offset_0_alias, 0, 64
	.other		__nv_reservedSMEM_offset_0_alias,@"STO_CUDA_RESERVED_SHARED STV_DEFAULT"
__nv_reservedSMEM_offset_0_alias:
	.zero		0
	.zero		64


//--------------------- .nv.constant0._Z11addArrayGPUPfS_S_i --------------------------
	.section	.nv.constant0._Z11addArrayGPUPfS_S_i,"a",@progbits
	.sectionflags	@""
	.align	4
.nv.constant0._Z11addArrayGPUPfS_S_i:
	.zero		924


//--------------------- SYMBOLS --------------------------

	.type		.nv.reservedSmem.offset0,@object
	.size		.nv.reservedSmem.offset0,0x4
